	.headerflags	@"EF_CUDA_TEXMODE_UNIFIED EF_CUDA_64BIT_ADDRESS EF_CUDA_ACCELERATORS EF_CUDA_SM90 EF_CUDA_VIRTUAL_SM(EF_CUDA_SM90)"
	.elftype	@"ET_EXEC"


//--------------------- .nv.info                  --------------------------
	.section	.nv.info,"",@"SHT_CUDA_INFO"
	.align	4


	//----- nvinfo : EIATTR_REGCOUNT
	.align		4
        /*0000*/ 	.byte	0x04, 0x2f
        /*0002*/ 	.short	(.L_1 - .L_0)
	.align		4
.L_0:
        /*0004*/ 	.word	index@(triton_poi_fused_6)
        /*0008*/ 	.word	0x0000001a


	//----- nvinfo : EIATTR_MIN_STACK_SIZE
	.align		4
.L_1:
        /*000c*/ 	.byte	0x04, 0x12
        /*000e*/ 	.short	(.L_3 - .L_2)
	.align		4
.L_2:
        /*0010*/ 	.word	index@(triton_poi_fused_6)
        /*0014*/ 	.word	0x00000000


	//----- nvinfo : EIATTR_FRAME_SIZE
	.align		4
.L_3:
        /*0018*/ 	.byte	0x04, 0x11
        /*001a*/ 	.short	(.L_5 - .L_4)
	.align		4
.L_4:
        /*001c*/ 	.word	index@(triton_poi_fused_6)
        /*0020*/ 	.word	0x00000000


	//----- nvinfo : EIATTR_MIN_STACK_SIZE
	.align		4
.L_5:
        /*0024*/ 	.byte	0x04, 0x12
        /*0026*/ 	.short	(.L_7 - .L_6)
	.align		4
.L_6:
        /*0028*/ 	.word	index@(triton_poi_fused_6)
        /*002c*/ 	.word	0x00000000
.L_7:


//--------------------- .nv.info.triton_poi_fused_6 --------------------------
	.section	.nv.info.triton_poi_fused_6,"",@"SHT_CUDA_INFO"
	.sectionflags	@""
	.align	4


	//----- nvinfo : EIATTR_CUDA_API_VERSION
	.align		4
        /*0000*/ 	.byte	0x04, 0x37
        /*0002*/ 	.short	(.L_9 - .L_8)
.L_8:
        /*0004*/ 	.word	0x0000007c


	//----- nvinfo : EIATTR_KPARAM_INFO
	.align		4
.L_9:
        /*0008*/ 	.byte	0x04, 0x17
        /*000a*/ 	.short	(.L_11 - .L_10)
.L_10:
        /*000c*/ 	.word	0x00000000
        /*0010*/ 	.short	0x0003
        /*0012*/ 	.short	0x0014
        /*0014*/ 	.byte	0x00, 0xf0, 0x11, 0x00


	//----- nvinfo : EIATTR_KPARAM_INFO
	.align		4
.L_11:
        /*0018*/ 	.byte	0x04, 0x17
        /*001a*/ 	.short	(.L_13 - .L_12)
.L_12:
        /*001c*/ 	.word	0x00000000
        /*0020*/ 	.short	0x0002
        /*0022*/ 	.short	0x0010
        /*0024*/ 	.byte	0x00, 0xf0, 0x11, 0x00


	//----- nvinfo : EIATTR_KPARAM_INFO
	.align		4
.L_13:
        /*0028*/ 	.byte	0x04, 0x17
        /*002a*/ 	.short	(.L_15 - .L_14)
.L_14:
        /*002c*/ 	.word	0x00000000
        /*0030*/ 	.short	0x0001
        /*0032*/ 	.short	0x0008
        /*0034*/ 	.byte	0x00, 0xf4, 0x21, 0x00


	//----- nvinfo : EIATTR_KPARAM_INFO
	.align		4
.L_15:
        /*0038*/ 	.byte	0x04, 0x17
        /*003a*/ 	.short	(.L_17 - .L_16)
.L_16:
        /*003c*/ 	.word	0x00000000
        /*0040*/ 	.short	0x0000
        /*0042*/ 	.short	0x0000
        /*0044*/ 	.byte	0x00, 0xf4, 0x21, 0x00


	//----- nvinfo : EIATTR_SPARSE_MMA_MASK
	.align		4
.L_17:
        /*0048*/ 	.byte	0x03, 0x50
        /*004a*/ 	.short	0x0000


	//----- nvinfo : EIATTR_MAXREG_COUNT
	.align		4
        /*004c*/ 	.byte	0x03, 0x1b
        /*004e*/ 	.short	0x00ff


	//----- nvinfo : EIATTR_EXIT_INSTR_OFFSETS
	.align		4
        /*0050*/ 	.byte	0x04, 0x1c
        /*0052*/ 	.short	(.L_19 - .L_18)


	//   ....[0]....
.L_18:
        /*0054*/ 	.word	0x00000540


	//   ....[1]....
        /*0058*/ 	.word	0x00000590


	//----- nvinfo : EIATTR_REQNTID
	.align		4
.L_19:
        /*005c*/ 	.byte	0x04, 0x10
        /*005e*/ 	.short	(.L_21 - .L_20)
.L_20:
        /*0060*/ 	.word	0x00000080
        /*0064*/ 	.word	0x00000001
        /*0068*/ 	.word	0x00000001


	//----- nvinfo : EIATTR_CBANK_PARAM_SIZE
	.align		4
.L_21:
        /*006c*/ 	.byte	0x03, 0x19
        /*006e*/ 	.short	0x0018


	//----- nvinfo : EIATTR_PARAM_CBANK
	.align		4
        /*0070*/ 	.byte	0x04, 0x0a
        /*0072*/ 	.short	(.L_23 - .L_22)
	.align		4
.L_22:
        /*0074*/ 	.word	index@(.nv.constant0.triton_poi_fused_6)
        /*0078*/ 	.short	0x0210
        /*007a*/ 	.short	0x0018


	//----- nvinfo : EIATTR_SW_WAR
	.align		4
.L_23:
        /*007c*/ 	.byte	0x04, 0x36
        /*007e*/ 	.short	(.L_25 - .L_24)
.L_24:
        /*0080*/ 	.word	0x00000008
.L_25:


//--------------------- .nv.callgraph             --------------------------
	.section	.nv.callgraph,"",@"SHT_CUDA_CALLGRAPH"
	.align	4
	.sectionentsize	8
	.align		4
        /*0000*/ 	.word	0x00000000
	.align		4
        /*0004*/ 	.word	0xffffffff
	.align		4
        /*0008*/ 	.word	0x00000000
	.align		4
        /*000c*/ 	.word	0xfffffffe
	.align		4
        /*0010*/ 	.word	0x00000000
	.align		4
        /*0014*/ 	.word	0xfffffffd
	.align		4
        /*0018*/ 	.word	0x00000000
	.align		4
        /*001c*/ 	.word	0xfffffffc


//--------------------- .text.triton_poi_fused_6  --------------------------
	.section	.text.triton_poi_fused_6,"ax",@progbits
	.sectionflags	@"SHF_BARRIERS=1"
	.align	128
        .global         triton_poi_fused_6
        .type           triton_poi_fused_6,@function
        .size           triton_poi_fused_6,(.L_x_1 - triton_poi_fused_6)
        .other          triton_poi_fused_6,@"STO_CUDA_ENTRY STV_DEFAULT"
triton_poi_fused_6:
.text.triton_poi_fused_6:
[----:B------:R-:W0:Y:S02]  /*0000*/  LDC R1, c[0x0][0x28] ;  /* 0x00000a00ff017b82 */ /* 0x000e240000000800 */
[----:B------:R-:W1:Y:S01]  /*0010*/  S2R R18, SR_CTAID.Z ;  /* 0x0000000000127919 */ /* 0x000e620000002700 */
[----:B------:R-:W1:Y:S01]  /*0020*/  S2UR UR4, SR_CTAID.Y ;  /* 0x00000000000479c3 */ /* 0x000e620000002600 */
[----:B------:R-:W-:Y:S01]  /*0030*/  CS2R R6, SRZ ;  /* 0x0000000000067805 */ /* 0x000fe2000001ff00 */
[----:B------:R-:W-:Y:S01]  /*0040*/  ULDC.64 UR6, c[0x0][0x208] ;  /* 0x0000820000067ab9 */ /* 0x000fe20000000a00 */
[----:B------:R-:W2:Y:S01]  /*0050*/  S2R R2, SR_CTAID.X ;  /* 0x0000000000027919 */ /* 0x000ea20000002500 */
[----:B------:R-:W3:Y:S04]  /*0060*/  S2R R0, SR_TID.X ;  /* 0x0000000000007919 */ /* 0x000ee80000002100 */
[----:B------:R-:W1:Y:S08]  /*0070*/  LDC R3, c[0x0][0x10] ;  /* 0x00000400ff037b82 */ /* 0x000e700000000800 */
[----:B------:R-:W4:Y:S01]  /*0080*/  LDC.64 R8, c[0x0][0x210] ;  /* 0x00008400ff087b82 */ /* 0x000f220000000a00 */
[----:B-1----:R-:W-:-:S02]  /*0090*/  IMAD R18, R18, R3, UR4 ;  /* 0x0000000412127e24 */ /* 0x002fc4000f8e0203 */
[----:B--2---:R-:W-:Y:S02]  /*00a0*/  IMAD.SHL.U32 R2, R2, 0x10, RZ ;  /* 0x0000001002027824 */ /* 0x004fe400078e00ff */
[----:B------:R-:W-:Y:S02]  /*00b0*/  IMAD.SHL.U32 R18, R18, 0x40, RZ ;  /* 0x0000004012127824 */ /* 0x000fe400078e00ff */
[----:B---3--:R-:W-:Y:S01]  /*00c0*/  IMAD.SHL.U32 R3, R0, 0x4, RZ ;  /* 0x0000000400037824 */ /* 0x008fe200078e00ff */
[----:B------:R-:W-:-:S04]  /*00d0*/  SHF.R.U32.HI R17, RZ, 0x2, R0 ;  /* 0x00000002ff117819 */ /* 0x000fc80000011600 */
[----:B------:R-:W-:Y:S02]  /*00e0*/  LOP3.LUT R11, R2, 0xc, R3, 0xf8, !PT ;  /* 0x0000000c020b7812 */ /* 0x000fe400078ef803 */
[----:B------:R-:W-:Y:S02]  /*00f0*/  SGXT.U32 R17, R17, 0x5 ;  /* 0x000000051111781a */ /* 0x000fe40000000000 */
[----:B------:R-:W-:Y:S02]  /*0100*/  ISETP.GE.AND P0, PT, R11, 0x10, PT ;  /* 0x000000100b00780c */ /* 0x000fe40003f06270 */
[----:B------:R-:W-:Y:S02]  /*0110*/  LOP3.LUT R5, R18, R17, RZ, 0xfc, !PT ;  /* 0x0000001112057212 */ /* 0x000fe400078efcff */
[----:B------:R-:W-:Y:S02]  /*0120*/  LOP3.LUT R10, R18, 0x20, R17, 0xfe, !PT ;  /* 0x00000020120a7812 */ /* 0x000fe400078efe11 */
[C---:B------:R-:W-:Y:S01]  /*0130*/  ISETP.LT.AND P1, PT, R5.reuse, 0x80000, !P0 ;  /* 0x000800000500780c */ /* 0x040fe20004721270 */
[--C-:B------:R-:W-:Y:S01]  /*0140*/  IMAD R13, R5, 0x10, R11.reuse ;  /* 0x00000010050d7824 */ /* 0x100fe200078e020b */
[C---:B------:R-:W-:Y:S01]  /*0150*/  ISETP.LT.AND P0, PT, R10.reuse, 0x80000, !P0 ;  /* 0x000800000a00780c */ /* 0x040fe20004701270 */
[----:B------:R-:W-:Y:S01]  /*0160*/  IMAD R15, R10, 0x10, R11 ;  /* 0x000000100a0f7824 */ /* 0x000fe200078e020b */
[----:B------:R-:W-:Y:S01]  /*0170*/  CS2R R4, SRZ ;  /* 0x0000000000047805 */ /* 0x000fe2000001ff00 */
[----:B----4-:R-:W-:Y:S01]  /*0180*/  IMAD.WIDE R12, R13, 0x4, R8 ;  /* 0x000000040d0c7825 */ /* 0x010fe200078e0208 */
[----:B------:R-:W-:-:S03]  /*0190*/  CS2R R10, SRZ ;  /* 0x00000000000a7805 */ /* 0x000fc6000001ff00 */
[----:B------:R-:W-:Y:S01]  /*01a0*/  IMAD.WIDE R14, R15, 0x4, R8 ;  /* 0x000000040f0e7825 */ /* 0x000fe200078e0208 */
[----:B------:R-:W-:-:S03]  /*01b0*/  CS2R R8, SRZ ;  /* 0x0000000000087805 */ /* 0x000fc6000001ff00 */
[----:B------:R1:W2:Y:S04]  /*01c0*/  @P1 LDG.E.EL.128 R4, desc[UR6][R12.64] ;  /* 0x000000060c041981 */ /* 0x0002a8000c2e1d00 */
[----:B------:R3:W4:Y:S01]  /*01d0*/  @P0 LDG.E.EL.128 R8, desc[UR6][R14.64] ;  /* 0x000000060e080981 */ /* 0x000722000c2e1d00 */
[----:B------:R-:W5:Y:S01]  /*01e0*/  S2UR UR5, SR_CgaCtaId ;  /* 0x00000000000579c3 */ /* 0x000f620000008800 */
[C---:B------:R-:W-:Y:S01]  /*01f0*/  IMAD.SHL.U32 R16, R0.reuse, 0x100, RZ ;  /* 0x0000010000107824 */ /* 0x040fe200078e00ff */
[----:B------:R-:W-:Y:S01]  /*0200*/  UMOV UR4, 0x400 ;  /* 0x0000040000047882 */ /* 0x000fe20000000000 */
[----:B------:R-:W-:Y:S02]  /*0210*/  LOP3.LUT R23, R0, 0x70, RZ, 0xc0, !PT ;  /* 0x0000007000177812 */ /* 0x000fe400078ec0ff */
[----:B------:R-:W-:-:S02]  /*0220*/  SHF.R.U32.HI R0, RZ, 0x4, R0 ;  /* 0x00000004ff007819 */ /* 0x000fc40000011600 */
[----:B------:R-:W-:-:S04]  /*0230*/  LOP3.LUT R16, R16, 0x300, RZ, 0xc0, !PT ;  /* 0x0000030010107812 */ /* 0x000fc800078ec0ff */
[C---:B-1----:R-:W-:Y:S02]  /*0240*/  LOP3.LUT R12, R16.reuse, 0x40, RZ, 0xfc, !PT ;  /* 0x00000040100c7812 */ /* 0x042fe400078efcff */
[C---:B------:R-:W-:Y:S02]  /*0250*/  LOP3.LUT R13, R16.reuse, 0x80, RZ, 0xfc, !PT ;  /* 0x00000080100d7812 */ /* 0x040fe400078efcff */
[C---:B------:R-:W-:Y:S02]  /*0260*/  LOP3.LUT R17, R16.reuse, R17, RZ, 0xfc, !PT ;  /* 0x0000001110117212 */ /* 0x040fe400078efcff */
[----:B------:R-:W-:Y:S01]  /*0270*/  LOP3.LUT R19, R16, 0xc0, RZ, 0xfc, !PT ;  /* 0x000000c010137812 */ /* 0x000fe200078efcff */
[----:B-----5:R-:W-:-:S06]  /*0280*/  UPRMT UR4, UR5, 0x654, UR4 ;  /* 0x0000065405047896 */ /* 0x020fcc0008000004 */
[----:B------:R-:W-:Y:S01]  /*0290*/  LEA.HI R16, R16, UR4, RZ, 0x1e ;  /* 0x0000000410107c11 */ /* 0x000fe2000f8ff0ff */
[----:B------:R-:W-:Y:S01]  /*02a0*/  VIADD R23, R23, UR4 ;  /* 0x0000000417177c36 */ /* 0x000fe20008000000 */
[----:B------:R-:W-:Y:S02]  /*02b0*/  LEA.HI R12, R12, UR4, RZ, 0x1e ;  /* 0x000000040c0c7c11 */ /* 0x000fe4000f8ff0ff */
[----:B---3--:R-:W-:Y:S02]  /*02c0*/  LEA.HI R14, R13, UR4, RZ, 0x1e ;  /* 0x000000040d0e7c11 */ /* 0x008fe4000f8ff0ff */
[----:B------:R-:W-:Y:S01]  /*02d0*/  LEA.HI R22, R19, UR4, RZ, 0x1e ;  /* 0x0000000413167c11 */ /* 0x000fe2000f8ff0ff */
[----:B------:R-:W-:Y:S01]  /*02e0*/  IMAD R19, R17, 0x4, R16 ;  /* 0x0000000411137824 */ /* 0x000fe200078e0210 */
[----:B------:R-:W-:Y:S01]  /*02f0*/  LOP3.LUT R16, R3, 0x1fc, RZ, 0xc0, !PT ;  /* 0x000001fc03107812 */ /* 0x000fe200078ec0ff */
[C---:B------:R-:W-:Y:S01]  /*0300*/  IMAD R20, R17.reuse, 0x4, R12 ;  /* 0x0000000411147824 */ /* 0x040fe200078e020c */
[----:B------:R-:W-:Y:S01]  /*0310*/  LOP3.LUT R3, R18, 0x3c, R3, 0xf8, !PT ;  /* 0x0000003c12037812 */ /* 0x000fe200078ef803 */
[----:B------:R-:W-:-:S02]  /*0320*/  IMAD R21, R17, 0x4, R14 ;  /* 0x0000000411157824 */ /* 0x000fc400078e020e */
[----:B------:R-:W-:Y:S01]  /*0330*/  IMAD R22, R17, 0x4, R22 ;  /* 0x0000000411167824 */ /* 0x000fe200078e0216 */
[----:B------:R-:W-:Y:S01]  /*0340*/  ISETP.GE.AND P0, PT, R3, 0x80000, PT ;  /* 0x000800000300780c */ /* 0x000fe20003f06270 */
[----:B------:R-:W-:Y:S01]  /*0350*/  IMAD R12, R16, 0x4, R23 ;  /* 0x00000004100c7824 */ /* 0x000fe200078e0217 */
[----:B--2---:R-:W-:Y:S04]  /*0360*/  STS [R19], R4 ;  /* 0x0000000413007388 */ /* 0x004fe80000000800 */
[----:B------:R1:W-:Y:S04]  /*0370*/  STS [R20+0x100], R5 ;  /* 0x0001000514007388 */ /* 0x0003e80000000800 */
[----:B------:R2:W-:Y:S04]  /*0380*/  STS [R21+0x200], R6 ;  /* 0x0002000615007388 */ /* 0x0005e80000000800 */
[----:B------:R3:W-:Y:S01]  /*0390*/  STS [R22+0x300], R7 ;  /* 0x0003000716007388 */ /* 0x0007e20000000800 */
[----:B-1----:R-:W1:Y:S03]  /*03a0*/  LDC.64 R4, c[0x0][0x218] ;  /* 0x00008600ff047b82 */ /* 0x002e660000000a00 */
[----:B----4-:R-:W-:Y:S01]  /*03b0*/  STS [R19+0x80], R8 ;  /* 0x0000800813007388 */ /* 0x010fe20000000800 */
[----:B--2---:R-:W-:-:S03]  /*03c0*/  SHF.R.S32.HI R6, RZ, 0x1f, R3 ;  /* 0x0000001fff067819 */ /* 0x004fc60000011403 */
[----:B------:R-:W-:Y:S01]  /*03d0*/  STS [R20+0x180], R9 ;  /* 0x0001800914007388 */ /* 0x000fe20000000800 */
[----:B------:R-:W-:-:S03]  /*03e0*/  LEA.HI R6, R6, R3, RZ, 0x9 ;  /* 0x0000000306067211 */ /* 0x000fc600078f48ff */
[----:B------:R-:W-:Y:S01]  /*03f0*/  STS [R21+0x280], R10 ;  /* 0x0002800a15007388 */ /* 0x000fe20000000800 */
[----:B---3--:R-:W-:Y:S01]  /*0400*/  SGXT.U32 R7, R0, 0x3 ;  /* 0x000000030007781a */ /* 0x008fe20000000000 */
[C---:B------:R-:W-:Y:S02]  /*0410*/  IMAD.SHL.U32 R0, R6.reuse, 0x10, RZ ;  /* 0x0000001006007824 */ /* 0x040fe400078e00ff */
[----:B------:R-:W-:Y:S01]  /*0420*/  STS [R22+0x380], R11 ;  /* 0x0003800b16007388 */ /* 0x000fe20000000800 */
[----:B------:R-:W-:Y:S02]  /*0430*/  LOP3.LUT R6, R6, 0xfffffe00, RZ, 0xc0, !PT ;  /* 0xfffffe0006067812 */ /* 0x000fe400078ec0ff */
[----:B------:R-:W-:Y:S01]  /*0440*/  LOP3.LUT R7, R2, R7, RZ, 0xfc, !PT ;  /* 0x0000000702077212 */ /* 0x000fe200078efcff */
[----:B------:R-:W-:Y:S01]  /*0450*/  BAR.SYNC.DEFER_BLOCKING 0x0 ;  /* 0x0000000000007b1d */ /* 0x000fe20000010000 */
[----:B------:R-:W-:Y:S02]  /*0460*/  LOP3.LUT R0, R0, 0xffffe000, RZ, 0xc0, !PT ;  /* 0xffffe00000007812 */ /* 0x000fe400078ec0ff */
[----:B------:R-:W-:-:S02]  /*0470*/  LOP3.LUT R2, R16, 0x200, RZ, 0xfc, !PT ;  /* 0x0000020010027812 */ /* 0x000fc400078efcff */
[----:B------:R-:W-:Y:S02]  /*0480*/  IADD3 R6, R0, R3, -R6 ;  /* 0x0000000300067210 */ /* 0x000fe40007ffe806 */
[C---:B------:R-:W-:Y:S02]  /*0490*/  LOP3.LUT R0, R7.reuse, 0x8, RZ, 0xfc, !PT ;  /* 0x0000000807007812 */ /* 0x040fe400078efcff */
[----:B------:R-:W-:Y:S01]  /*04a0*/  SHF.R.U32.HI R2, RZ, 0x2, R2 ;  /* 0x00000002ff027819 */ /* 0x000fe20000011602 */
[C---:B------:R-:W-:Y:S01]  /*04b0*/  IMAD R3, R7.reuse, 0x200, R6 ;  /* 0x0000020007037824 */ /* 0x040fe200078e0206 */
[----:B------:R-:W-:Y:S02]  /*04c0*/  ISETP.LT.AND P1, PT, R7, 0x10, !P0 ;  /* 0x000000100700780c */ /* 0x000fe40004721270 */
[----:B------:R-:W-:Y:S02]  /*04d0*/  ISETP.LT.AND P0, PT, R0, 0x10, !P0 ;  /* 0x000000100000780c */ /* 0x000fe40004701270 */
[----:B------:R-:W-:-:S05]  /*04e0*/  LOP3.LUT R2, R2, 0xf0, RZ, 0xc0, !PT ;  /* 0x000000f002027812 */ /* 0x000fca00078ec0ff */
[----:B------:R-:W-:Y:S02]  /*04f0*/  VIADD R7, R2, UR4 ;  /* 0x0000000402077c36 */ /* 0x000fe40008000000 */
[----:B-1----:R-:W-:Y:S01]  /*0500*/  IMAD.WIDE R2, R3, 0x4, R4 ;  /* 0x0000000403027825 */ /* 0x002fe200078e0204 */
[----:B------:R-:W1:Y:S03]  /*0510*/  LDS.128 R12, [R12] ;  /* 0x000000000c0c7984 */ /* 0x000e660000000c00 */
[----:B------:R-:W-:Y:S01]  /*0520*/  IMAD R7, R16, 0x4, R7 ;  /* 0x0000000410077824 */ /* 0x000fe200078e0207 */
[----:B-1----:R1:W-:Y:S01]  /*0530*/  @P1 STG.E.128 desc[UR6][R2.64], R12 ;  /* 0x0000000c02001986 */ /* 0x0023e2000c101d06 */
[----:B------:R-:W-:Y:S05]  /*0540*/  @!P0 EXIT ;  /* 0x000000000000894d */ /* 0x000fea0003800000 */
[----:B------:R-:W0:Y:S01]  /*0550*/  LDS.128 R8, [R7+0x800] ;  /* 0x0008000007087984 */ /* 0x000e220000000c00 */
[----:B-1----:R-:W-:-:S04]  /*0560*/  IMAD R3, R0, 0x200, R6 ;  /* 0x0000020000037824 */ /* 0x002fc800078e0206 */
[----:B------:R-:W-:-:S05]  /*0570*/  IMAD.WIDE R4, R3, 0x4, R4 ;  /* 0x0000000403047825 */ /* 0x000fca00078e0204 */
[----:B0-----:R-:W-:Y:S01]  /*0580*/  STG.E.128 desc[UR6][R4.64], R8 ;  /* 0x0000000804007986 */ /* 0x001fe2000c101d06 */
[----:B------:R-:W-:Y:S05]  /*0590*/  EXIT ;  /* 0x000000000000794d */ /* 0x000fea0003800000 */
.L_x_0:
[----:B------:R-:W-:-:S00]  /*05a0*/  BRA `(.L_x_0) ;  /* 0xfffffffc00fc7947 */ /* 0x000fc0000383ffff */
[----:B------:R-:W-:-:S00]  /*05b0*/  NOP ;  /* 0x0000000000007918 */ /* 0x000fc00000000000 */
        /* <DEDUP_REMOVED lines=12> */
.L_x_1:


//--------------------- .nv.shared.triton_poi_fused_6 --------------------------
	.section	.nv.shared.triton_poi_fused_6,"aw",@nobits
	.sectionflags	@""
	.align	16
	.zero		1024


//--------------------- .nv.constant0.triton_poi_fused_6 --------------------------
	.section	.nv.constant0.triton_poi_fused_6,"a",@progbits
	.sectionflags	@""
	.align	4
.nv.constant0.triton_poi_fused_6:
	.zero		552
